	.headerflags	@"EF_CUDA_TEXMODE_UNIFIED EF_CUDA_64BIT_ADDRESS EF_CUDA_ACCELERATORS EF_CUDA_SM90 EF_CUDA_VIRTUAL_SM(EF_CUDA_SM90)"
	.elftype	@"ET_EXEC"


//--------------------- .nv.info                  --------------------------
	.section	.nv.info,"",@"SHT_CUDA_INFO"
	.align	4


	//----- nvinfo : EIATTR_REGCOUNT
	.align		4
        /*0000*/ 	.byte	0x04, 0x2f
        /*0002*/ 	.short	(.L_1 - .L_0)
	.align		4
.L_0:
        /*0004*/ 	.word	index@(triton_poi_fused_convolution_leaky_relu_19)
        /*0008*/ 	.word	0x00000014


	//----- nvinfo : EIATTR_MIN_STACK_SIZE
	.align		4
.L_1:
        /*000c*/ 	.byte	0x04, 0x12
        /*000e*/ 	.short	(.L_3 - .L_2)
	.align		4
.L_2:
        /*0010*/ 	.word	index@(triton_poi_fused_convolution_leaky_relu_19)
        /*0014*/ 	.word	0x00000000


	//----- nvinfo : EIATTR_FRAME_SIZE
	.align		4
.L_3:
        /*0018*/ 	.byte	0x04, 0x11
        /*001a*/ 	.short	(.L_5 - .L_4)
	.align		4
.L_4:
        /*001c*/ 	.word	index@(triton_poi_fused_convolution_leaky_relu_19)
        /*0020*/ 	.word	0x00000000


	//----- nvinfo : EIATTR_MIN_STACK_SIZE
	.align		4
.L_5:
        /*0024*/ 	.byte	0x04, 0x12
        /*0026*/ 	.short	(.L_7 - .L_6)
	.align		4
.L_6:
        /*0028*/ 	.word	index@(triton_poi_fused_convolution_leaky_relu_19)
        /*002c*/ 	.word	0x00000000
.L_7:


//--------------------- .nv.info.triton_poi_fused_convolution_leaky_relu_19 --------------------------
	.section	.nv.info.triton_poi_fused_convolution_leaky_relu_19,"",@"SHT_CUDA_INFO"
	.sectionflags	@""
	.align	4


	//----- nvinfo : EIATTR_CUDA_API_VERSION
	.align		4
        /*0000*/ 	.byte	0x04, 0x37
        /*0002*/ 	.short	(.L_9 - .L_8)
.L_8:
        /*0004*/ 	.word	0x0000007c


	//----- nvinfo : EIATTR_KPARAM_INFO
	.align		4
.L_9:
        /*0008*/ 	.byte	0x04, 0x17
        /*000a*/ 	.short	(.L_11 - .L_10)
.L_10:
        /*000c*/ 	.word	0x00000000
        /*0010*/ 	.short	0x0005
        /*0012*/ 	.short	0x0028
        /*0014*/ 	.byte	0x00, 0xf0, 0x11, 0x00


	//----- nvinfo : EIATTR_KPARAM_INFO
	.align		4
.L_11:
        /*0018*/ 	.byte	0x04, 0x17
        /*001a*/ 	.short	(.L_13 - .L_12)
.L_12:
        /*001c*/ 	.word	0x00000000
        /*0020*/ 	.short	0x0004
        /*0022*/ 	.short	0x0020
        /*0024*/ 	.byte	0x00, 0xf4, 0x21, 0x00


	//----- nvinfo : EIATTR_KPARAM_INFO
	.align		4
.L_13:
        /*0028*/ 	.byte	0x04, 0x17
        /*002a*/ 	.short	(.L_15 - .L_14)
.L_14:
        /*002c*/ 	.word	0x00000000
        /*0030*/ 	.short	0x0003
        /*0032*/ 	.short	0x0018
        /*0034*/ 	.byte	0x00, 0xf4, 0x21, 0x00


	//----- nvinfo : EIATTR_KPARAM_INFO
	.align		4
.L_15:
        /*0038*/ 	.byte	0x04, 0x17
        /*003a*/ 	.short	(.L_17 - .L_16)
.L_16:
        /*003c*/ 	.word	0x00000000
        /*0040*/ 	.short	0x0002
        /*0042*/ 	.short	0x0010
        /*0044*/ 	.byte	0x00, 0xf4, 0x21, 0x00


	//----- nvinfo : EIATTR_KPARAM_INFO
	.align		4
.L_17:
        /*0048*/ 	.byte	0x04, 0x17
        /*004a*/ 	.short	(.L_19 - .L_18)
.L_18:
        /*004c*/ 	.word	0x00000000
        /*0050*/ 	.short	0x0001
        /*0052*/ 	.short	0x0008
        /*0054*/ 	.byte	0x00, 0xf4, 0x21, 0x00


	//----- nvinfo : EIATTR_KPARAM_INFO
	.align		4
.L_19:
        /*0058*/ 	.byte	0x04, 0x17
        /*005a*/ 	.short	(.L_21 - .L_20)
.L_20:
        /*005c*/ 	.word	0x00000000
        /*0060*/ 	.short	0x0000
        /*0062*/ 	.short	0x0000
        /*0064*/ 	.byte	0x00, 0xf4, 0x21, 0x00


	//----- nvinfo : EIATTR_SPARSE_MMA_MASK
	.align		4
.L_21:
        /*0068*/ 	.byte	0x03, 0x50
        /*006a*/ 	.short	0x0000


	//----- nvinfo : EIATTR_MAXREG_COUNT
	.align		4
        /*006c*/ 	.byte	0x03, 0x1b
        /*006e*/ 	.short	0x00ff


	//----- nvinfo : EIATTR_EXIT_INSTR_OFFSETS
	.align		4
        /*0070*/ 	.byte	0x04, 0x1c
        /*0072*/ 	.short	(.L_23 - .L_22)


	//   ....[0]....
.L_22:
        /*0074*/ 	.word	0x000002a0


	//----- nvinfo : EIATTR_REQNTID
	.align		4
.L_23:
        /*0078*/ 	.byte	0x04, 0x10
        /*007a*/ 	.short	(.L_25 - .L_24)
.L_24:
        /*007c*/ 	.word	0x00000080
        /*0080*/ 	.word	0x00000001
        /*0084*/ 	.word	0x00000001


	//----- nvinfo : EIATTR_CBANK_PARAM_SIZE
	.align		4
.L_25:
        /*0088*/ 	.byte	0x03, 0x19
        /*008a*/ 	.short	0x002c


	//----- nvinfo : EIATTR_PARAM_CBANK
	.align		4
        /*008c*/ 	.byte	0x04, 0x0a
        /*008e*/ 	.short	(.L_27 - .L_26)
	.align		4
.L_26:
        /*0090*/ 	.word	index@(.nv.constant0.triton_poi_fused_convolution_leaky_relu_19)
        /*0094*/ 	.short	0x0210
        /*0096*/ 	.short	0x002c


	//----- nvinfo : EIATTR_SW_WAR
	.align		4
.L_27:
        /*0098*/ 	.byte	0x04, 0x36
        /*009a*/ 	.short	(.L_29 - .L_28)
.L_28:
        /*009c*/ 	.word	0x00000008
.L_29:


//--------------------- .nv.callgraph             --------------------------
	.section	.nv.callgraph,"",@"SHT_CUDA_CALLGRAPH"
	.align	4
	.sectionentsize	8
	.align		4
        /*0000*/ 	.word	0x00000000
	.align		4
        /*0004*/ 	.word	0xffffffff
	.align		4
        /*0008*/ 	.word	0x00000000
	.align		4
        /*000c*/ 	.word	0xfffffffe
	.align		4
        /*0010*/ 	.word	0x00000000
	.align		4
        /*0014*/ 	.word	0xfffffffd
	.align		4
        /*0018*/ 	.word	0x00000000
	.align		4
        /*001c*/ 	.word	0xfffffffc


//--------------------- .text.triton_poi_fused_convolution_leaky_relu_19 --------------------------
	.section	.text.triton_poi_fused_convolution_leaky_relu_19,"ax",@progbits
	.align	128
        .global         triton_poi_fused_convolution_leaky_relu_19
        .type           triton_poi_fused_convolution_leaky_relu_19,@function
        .size           triton_poi_fused_convolution_leaky_relu_19,(.L_x_1 - triton_poi_fused_convolution_leaky_relu_19)
        .other          triton_poi_fused_convolution_leaky_relu_19,@"STO_CUDA_ENTRY STV_DEFAULT"
triton_poi_fused_convolution_leaky_relu_19:
.text.triton_poi_fused_convolution_leaky_relu_19:
[----:B------:R-:W-:Y:S01]  /*0000*/  LDC R1, c[0x0][0x28] ;  /* 0x00000a00ff017b82 */ /* 0x000fe20000000800 */
[----:B------:R-:W1:Y:S07]  /*0010*/  S2R R0, SR_TID.X ;  /* 0x0000000000007919 */ /* 0x000e6e0000002100 */
[----:B------:R-:W2:Y:S01]  /*0020*/  LDC.64 R4, c[0x0][0x220] ;  /* 0x00008800ff047b82 */ /* 0x000ea20000000a00 */
[----:B------:R-:W-:Y:S01]  /*0030*/  ULDC.64 UR4, c[0x0][0x208] ;  /* 0x0000820000047ab9 */ /* 0x000fe20000000a00 */
[----:B------:R-:W-:Y:S01]  /*0040*/  ULDC.64 UR6, c[0x0][0x228] ;  /* 0x00008a0000067ab9 */ /* 0x000fe20000000a00 */
[----:B------:R-:W3:Y:S01]  /*0050*/  S2R R11, SR_CTAID.X ;  /* 0x00000000000b7919 */ /* 0x000ee20000002500 */
[----:B------:R-:W-:-:S04]  /*0060*/  ULDC.64 UR8, c[0x0][0x230] ;  /* 0x00008c0000087ab9 */ /* 0x000fc80000000a00 */
[----:B------:R-:W4:Y:S01]  /*0070*/  LDC.64 R6, c[0x0][0x218] ;  /* 0x00008600ff067b82 */ /* 0x000f220000000a00 */
[----:B-1----:R-:W-:Y:S02]  /*0080*/  LOP3.LUT R0, R0, 0x7f, RZ, 0xc0, !PT ;  /* 0x0000007f00007812 */ /* 0x002fe400078ec0ff */
[----:B---3--:R-:W-:-:S03]  /*0090*/  SHF.R.S32.HI R2, RZ, 0x18, R11 ;  /* 0x00000018ff027819 */ /* 0x008fc6000001140b */
[----:B------:R-:W-:Y:S01]  /*00a0*/  IMAD R11, R11, 0x80, R0 ;  /* 0x000000800b0b7824 */ /* 0x000fe200078e0200 */
[----:B------:R-:W-:-:S03]  /*00b0*/  SGXT R0, R2, 0x1 ;  /* 0x000000010200781a */ /* 0x000fc60000000200 */
[----:B----4-:R-:W-:Y:S01]  /*00c0*/  IMAD.WIDE R6, R11, 0x4, R6 ;  /* 0x000000040b067825 */ /* 0x010fe200078e0206 */
[----:B------:R-:W1:Y:S01]  /*00d0*/  LDC.64 R2, c[0x0][0x210] ;  /* 0x00008400ff027b82 */ /* 0x000e620000000a00 */
[----:B------:R-:W-:-:S03]  /*00e0*/  LEA.HI R0, R0, R11, RZ, 0x4 ;  /* 0x0000000b00007211 */ /* 0x000fc600078f20ff */
[----:B------:R-:W3:Y:S01]  /*00f0*/  LDG.E R12, desc[UR4][R6.64] ;  /* 0x00000004060c7981 */ /* 0x000ee2000c1e1900 */
[--C-:B------:R-:W-:Y:S02]  /*0100*/  SHF.R.S32.HI R8, RZ, 0x4, R0.reuse ;  /* 0x00000004ff087819 */ /* 0x100fe40000011400 */
[----:B------:R-:W-:-:S04]  /*0110*/  SHF.R.S32.HI R9, RZ, 0x1f, R0 ;  /* 0x0000001fff097819 */ /* 0x000fc80000011400 */
[----:B------:R-:W-:-:S04]  /*0120*/  LEA.HI R9, R9, R8, RZ, 0x6 ;  /* 0x0000000809097211 */ /* 0x000fc800078f30ff */
[----:B------:R-:W-:-:S05]  /*0130*/  LOP3.LUT R9, R9, 0xffffffc0, RZ, 0xc0, !PT ;  /* 0xffffffc009097812 */ /* 0x000fca00078ec0ff */
[----:B------:R-:W-:Y:S02]  /*0140*/  IMAD.IADD R9, R8, 0x1, -R9 ;  /* 0x0000000108097824 */ /* 0x000fe400078e0a09 */
[----:B-1----:R-:W-:-:S04]  /*0150*/  IMAD.WIDE R2, R11, 0x4, R2 ;  /* 0x000000040b027825 */ /* 0x002fc800078e0202 */
[----:B--2---:R-:W-:Y:S01]  /*0160*/  IMAD.WIDE R4, R9, 0x4, R4 ;  /* 0x0000000409047825 */ /* 0x004fe200078e0204 */
[----:B------:R-:W2:Y:S05]  /*0170*/  LDG.E R0, desc[UR4][R2.64] ;  /* 0x0000000402007981 */ /* 0x000eaa000c1e1900 */
[----:B------:R-:W2:Y:S01]  /*0180*/  LDG.E.EL R5, desc[UR4][R4.64] ;  /* 0x0000000404057981 */ /* 0x000ea2000c2e1900 */
[----:B------:R-:W-:Y:S02]  /*0190*/  SHF.R.S32.HI R14, RZ, 0x1f, R11 ;  /* 0x0000001fff0e7819 */ /* 0x000fe4000001140b */
[----:B------:R-:W-:Y:S02]  /*01a0*/  IADD3 R8, P2, R11, UR6, RZ ;  /* 0x000000060b087c10 */ /* 0x000fe4000ff5e0ff */
[----:B------:R-:W-:-:S02]  /*01b0*/  IADD3 R10, P3, R11, UR8, RZ ;  /* 0x000000080b0a7c10 */ /* 0x000fc4000ff7e0ff */
[----:B------:R-:W-:Y:S02]  /*01c0*/  IADD3.X R9, R14, UR7, RZ, P2, !PT ;  /* 0x000000070e097c10 */ /* 0x000fe400097fe4ff */
[----:B------:R-:W-:Y:S02]  /*01d0*/  IADD3.X R11, R14, UR9, RZ, P3, !PT ;  /* 0x000000090e0b7c10 */ /* 0x000fe40009ffe4ff */
[C---:B--2---:R-:W-:Y:S02]  /*01e0*/  FSETP.GT.AND P0, PT, R0.reuse, -R5, PT ;  /* 0x800000050000720b */ /* 0x044fe40003f04000 */
[C---:B---3--:R-:W-:Y:S01]  /*01f0*/  FSETP.GT.AND P1, PT, R5.reuse, -R12, PT ;  /* 0x8000000c0500720b */ /* 0x048fe20003f24000 */
[----:B------:R-:W-:Y:S01]  /*0200*/  FADD R13, R0, R5 ;  /* 0x00000005000d7221 */ /* 0x000fe20000000000 */
[----:B------:R-:W-:Y:S01]  /*0210*/  FADD R5, R5, R12 ;  /* 0x0000000c05057221 */ /* 0x000fe20000000000 */
[----:B------:R-:W-:Y:S02]  /*0220*/  SEL R15, RZ, 0x1, !P0 ;  /* 0x00000001ff0f7807 */ /* 0x000fe40004000000 */
[----:B------:R-:W-:-:S06]  /*0230*/  SEL R17, RZ, 0x1, !P1 ;  /* 0x00000001ff117807 */ /* 0x000fcc0004800000 */
[----:B------:R-:W-:Y:S02]  /*0240*/  @!P0 FMUL R13, R13, 0.10000000149011611938 ;  /* 0x3dcccccd0d0d8820 */ /* 0x000fe40000400000 */
[----:B------:R-:W-:Y:S01]  /*0250*/  @!P1 FMUL R5, R5, 0.10000000149011611938 ;  /* 0x3dcccccd05059820 */ /* 0x000fe20000400000 */
[----:B------:R-:W-:Y:S04]  /*0260*/  STG.E.U8 desc[UR4][R8.64], R15 ;  /* 0x0000000f08007986 */ /* 0x000fe8000c101104 */
[----:B------:R-:W-:Y:S04]  /*0270*/  STG.E desc[UR4][R2.64], R13 ;  /* 0x0000000d02007986 */ /* 0x000fe8000c101904 */
[----:B------:R-:W-:Y:S04]  /*0280*/  STG.E.U8 desc[UR4][R10.64], R17 ;  /* 0x000000110a007986 */ /* 0x000fe8000c101104 */
[----:B------:R-:W-:Y:S01]  /*0290*/  STG.E desc[UR4][R6.64], R5 ;  /* 0x0000000506007986 */ /* 0x000fe2000c101904 */
[----:B------:R-:W-:Y:S05]  /*02a0*/  EXIT ;  /* 0x000000000000794d */ /* 0x000fea0003800000 */
.L_x_0:
[----:B------:R-:W-:-:S00]  /*02b0*/  BRA `(.L_x_0) ;  /* 0xfffffffc00fc7947 */ /* 0x000fc0000383ffff */
[----:B------:R-:W-:-:S00]  /*02c0*/  NOP ;  /* 0x0000000000007918 */ /* 0x000fc00000000000 */
        /* <DEDUP_REMOVED lines=11> */
.L_x_1:


//--------------------- .nv.constant0.triton_poi_fused_convolution_leaky_relu_19 --------------------------
	.section	.nv.constant0.triton_poi_fused_convolution_leaky_relu_19,"a",@progbits
	.sectionflags	@""
	.align	4
.nv.constant0.triton_poi_fused_convolution_leaky_relu_19:
	.zero		572
